	.headerflags	@"EF_CUDA_TEXMODE_UNIFIED EF_CUDA_64BIT_ADDRESS EF_CUDA_ACCELERATORS EF_CUDA_SM90 EF_CUDA_VIRTUAL_SM(EF_CUDA_SM90)"
	.elftype	@"ET_EXEC"


//--------------------- .nv.info                  --------------------------
	.section	.nv.info,"",@"SHT_CUDA_INFO"
	.align	4


	//----- nvinfo : EIATTR_REGCOUNT
	.align		4
        /*0000*/ 	.byte	0x04, 0x2f
        /*0002*/ 	.short	(.L_1 - .L_0)
	.align		4
.L_0:
        /*0004*/ 	.word	index@(triton_poi_fused_add_13)
        /*0008*/ 	.word	0x00000012


	//----- nvinfo : EIATTR_MIN_STACK_SIZE
	.align		4
.L_1:
        /*000c*/ 	.byte	0x04, 0x12
        /*000e*/ 	.short	(.L_3 - .L_2)
	.align		4
.L_2:
        /*0010*/ 	.word	index@(triton_poi_fused_add_13)
        /*0014*/ 	.word	0x00000000


	//----- nvinfo : EIATTR_FRAME_SIZE
	.align		4
.L_3:
        /*0018*/ 	.byte	0x04, 0x11
        /*001a*/ 	.short	(.L_5 - .L_4)
	.align		4
.L_4:
        /*001c*/ 	.word	index@(triton_poi_fused_add_13)
        /*0020*/ 	.word	0x00000000


	//----- nvinfo : EIATTR_MIN_STACK_SIZE
	.align		4
.L_5:
        /*0024*/ 	.byte	0x04, 0x12
        /*0026*/ 	.short	(.L_7 - .L_6)
	.align		4
.L_6:
        /*0028*/ 	.word	index@(triton_poi_fused_add_13)
        /*002c*/ 	.word	0x00000000
.L_7:


//--------------------- .nv.info.triton_poi_fused_add_13 --------------------------
	.section	.nv.info.triton_poi_fused_add_13,"",@"SHT_CUDA_INFO"
	.sectionflags	@""
	.align	4


	//----- nvinfo : EIATTR_CUDA_API_VERSION
	.align		4
        /*0000*/ 	.byte	0x04, 0x37
        /*0002*/ 	.short	(.L_9 - .L_8)
.L_8:
        /*0004*/ 	.word	0x0000007c


	//----- nvinfo : EIATTR_KPARAM_INFO
	.align		4
.L_9:
        /*0008*/ 	.byte	0x04, 0x17
        /*000a*/ 	.short	(.L_11 - .L_10)
.L_10:
        /*000c*/ 	.word	0x00000000
        /*0010*/ 	.short	0x0003
        /*0012*/ 	.short	0x0018
        /*0014*/ 	.byte	0x00, 0xf0, 0x11, 0x00


	//----- nvinfo : EIATTR_KPARAM_INFO
	.align		4
.L_11:
        /*0018*/ 	.byte	0x04, 0x17
        /*001a*/ 	.short	(.L_13 - .L_12)
.L_12:
        /*001c*/ 	.word	0x00000000
        /*0020*/ 	.short	0x0002
        /*0022*/ 	.short	0x0010
        /*0024*/ 	.byte	0x00, 0xf4, 0x21, 0x00


	//----- nvinfo : EIATTR_KPARAM_INFO
	.align		4
.L_13:
        /*0028*/ 	.byte	0x04, 0x17
        /*002a*/ 	.short	(.L_15 - .L_14)
.L_14:
        /*002c*/ 	.word	0x00000000
        /*0030*/ 	.short	0x0001
        /*0032*/ 	.short	0x0008
        /*0034*/ 	.byte	0x00, 0xf4, 0x21, 0x00


	//----- nvinfo : EIATTR_KPARAM_INFO
	.align		4
.L_15:
        /*0038*/ 	.byte	0x04, 0x17
        /*003a*/ 	.short	(.L_17 - .L_16)
.L_16:
        /*003c*/ 	.word	0x00000000
        /*0040*/ 	.short	0x0000
        /*0042*/ 	.short	0x0000
        /*0044*/ 	.byte	0x00, 0xf4, 0x21, 0x00


	//----- nvinfo : EIATTR_SPARSE_MMA_MASK
	.align		4
.L_17:
        /*0048*/ 	.byte	0x03, 0x50
        /*004a*/ 	.short	0x0000


	//----- nvinfo : EIATTR_MAXREG_COUNT
	.align		4
        /*004c*/ 	.byte	0x03, 0x1b
        /*004e*/ 	.short	0x00ff


	//----- nvinfo : EIATTR_EXIT_INSTR_OFFSETS
	.align		4
        /*0050*/ 	.byte	0x04, 0x1c
        /*0052*/ 	.short	(.L_19 - .L_18)


	//   ....[0]....
.L_18:
        /*0054*/ 	.word	0x00000340


	//   ....[1]....
        /*0058*/ 	.word	0x00000360


	//----- nvinfo : EIATTR_REQNTID
	.align		4
.L_19:
        /*005c*/ 	.byte	0x04, 0x10
        /*005e*/ 	.short	(.L_21 - .L_20)
.L_20:
        /*0060*/ 	.word	0x00000080
        /*0064*/ 	.word	0x00000001
        /*0068*/ 	.word	0x00000001


	//----- nvinfo : EIATTR_CBANK_PARAM_SIZE
	.align		4
.L_21:
        /*006c*/ 	.byte	0x03, 0x19
        /*006e*/ 	.short	0x001c


	//----- nvinfo : EIATTR_PARAM_CBANK
	.align		4
        /*0070*/ 	.byte	0x04, 0x0a
        /*0072*/ 	.short	(.L_23 - .L_22)
	.align		4
.L_22:
        /*0074*/ 	.word	index@(.nv.constant0.triton_poi_fused_add_13)
        /*0078*/ 	.short	0x0210
        /*007a*/ 	.short	0x001c


	//----- nvinfo : EIATTR_SW_WAR
	.align		4
.L_23:
        /*007c*/ 	.byte	0x04, 0x36
        /*007e*/ 	.short	(.L_25 - .L_24)
.L_24:
        /*0080*/ 	.word	0x00000008
.L_25:


//--------------------- .nv.callgraph             --------------------------
	.section	.nv.callgraph,"",@"SHT_CUDA_CALLGRAPH"
	.align	4
	.sectionentsize	8
	.align		4
        /*0000*/ 	.word	0x00000000
	.align		4
        /*0004*/ 	.word	0xffffffff
	.align		4
        /*0008*/ 	.word	0x00000000
	.align		4
        /*000c*/ 	.word	0xfffffffe
	.align		4
        /*0010*/ 	.word	0x00000000
	.align		4
        /*0014*/ 	.word	0xfffffffd
	.align		4
        /*0018*/ 	.word	0x00000000
	.align		4
        /*001c*/ 	.word	0xfffffffc


//--------------------- .text.triton_poi_fused_add_13 --------------------------
	.section	.text.triton_poi_fused_add_13,"ax",@progbits
	.align	128
        .global         triton_poi_fused_add_13
        .type           triton_poi_fused_add_13,@function
        .size           triton_poi_fused_add_13,(.L_x_1 - triton_poi_fused_add_13)
        .other          triton_poi_fused_add_13,@"STO_CUDA_ENTRY STV_DEFAULT"
triton_poi_fused_add_13:
.text.triton_poi_fused_add_13:
[----:B------:R-:W0:Y:S02]  /*0000*/  LDC R1, c[0x0][0x28] ;  /* 0x00000a00ff017b82 */ /* 0x000e240000000800 */
[----:B------:R-:W1:Y:S01]  /*0010*/  S2R R0, SR_TID.X ;  /* 0x0000000000007919 */ /* 0x000e620000002100 */
[----:B------:R-:W-:Y:S01]  /*0020*/  HFMA2.MMA R10, -RZ, RZ, 0, 0.0003163814544677734375 ;  /* 0x00000d2fff0a7435 */ /* 0x000fe200000001ff */
[----:B------:R-:W-:Y:S01]  /*0030*/  ULDC.64 UR4, c[0x0][0x208] ;  /* 0x0000820000047ab9 */ /* 0x000fe20000000a00 */
[----:B------:R-:W2:Y:S01]  /*0040*/  S2R R9, SR_CTAID.X ;  /* 0x0000000000097919 */ /* 0x000ea20000002500 */
[----:B-1----:R-:W-:-:S04]  /*0050*/  SHF.L.U32 R0, R0, 0x1, RZ ;  /* 0x0000000100007819 */ /* 0x002fc800000006ff */
[----:B------:R-:W-:-:S04]  /*0060*/  LOP3.LUT R0, R0, 0xfe, RZ, 0xc0, !PT ;  /* 0x000000fe00007812 */ /* 0x000fc800078ec0ff */
[----:B--2---:R-:W-:-:S04]  /*0070*/  LEA R9, R9, R0, 0x8 ;  /* 0x0000000009097211 */ /* 0x004fc800078e40ff */
[----:B------:R-:W-:Y:S01]  /*0080*/  IADD3 R0, R9, 0x1, RZ ;  /* 0x0000000109007810 */ /* 0x000fe20007ffe0ff */
[C---:B------:R-:W-:Y:S01]  /*0090*/  IMAD.HI R3, R9.reuse, 0x4bda12f7, RZ ;  /* 0x4bda12f709037827 */ /* 0x040fe200078e02ff */
[----:B------:R-:W-:-:S03]  /*00a0*/  ISETP.GE.AND P0, PT, R9, 0x360, PT ;  /* 0x000003600900780c */ /* 0x000fc60003f06270 */
[----:B------:R-:W-:Y:S01]  /*00b0*/  IMAD.HI R6, R9, 0x38e38e39, RZ ;  /* 0x38e38e3909067827 */ /* 0x000fe200078e02ff */
[----:B------:R-:W-:-:S03]  /*00c0*/  SHF.R.U32.HI R4, RZ, 0x1f, R3 ;  /* 0x0000001fff047819 */ /* 0x000fc60000011603 */
[----:B------:R-:W-:Y:S01]  /*00d0*/  IMAD.HI R2, R9, 0x2aaaaaab, RZ ;  /* 0x2aaaaaab09027827 */ /* 0x000fe200078e02ff */
[----:B------:R-:W-:Y:S02]  /*00e0*/  LEA.HI.SX32 R5, R3, R4, 0x1a ;  /* 0x0000000403057211 */ /* 0x000fe400078fd2ff */
[----:B------:R-:W-:Y:S01]  /*00f0*/  SHF.R.U32.HI R3, RZ, 0x1f, R6 ;  /* 0x0000001fff037819 */ /* 0x000fe20000011606 */
[----:B------:R-:W-:Y:S01]  /*0100*/  IMAD.HI R4, R0, 0x2aaaaaab, RZ ;  /* 0x2aaaaaab00047827 */ /* 0x000fe200078e02ff */
[----:B------:R-:W-:Y:S02]  /*0110*/  LEA.HI R8, R2, R2, RZ, 0x1 ;  /* 0x0000000202087211 */ /* 0x000fe400078f08ff */
[----:B------:R-:W-:Y:S01]  /*0120*/  LEA.HI.SX32 R11, R6, R3, 0x1d ;  /* 0x00000003060b7211 */ /* 0x000fe200078feaff */
[----:B------:R-:W-:Y:S01]  /*0130*/  IMAD R15, R5, R10, 0x4b5 ;  /* 0x000004b5050f7424 */ /* 0x000fe200078e020a */
[----:B------:R-:W1:Y:S01]  /*0140*/  LDC.64 R2, c[0x0][0x218] ;  /* 0x00008600ff027b82 */ /* 0x000e620000000a00 */
[----:B------:R-:W-:Y:S01]  /*0150*/  IMAD.HI R6, R8, 0x2aaaaaab, RZ ;  /* 0x2aaaaaab08067827 */ /* 0x000fe200078e02ff */
[----:B------:R-:W-:-:S03]  /*0160*/  LEA.HI R7, R4, R4, RZ, 0x1 ;  /* 0x0000000404077211 */ /* 0x000fc600078f08ff */
[----:B------:R-:W-:Y:S01]  /*0170*/  IMAD.HI R12, R11, 0x2aaaaaab, RZ ;  /* 0x2aaaaaab0b0c7827 */ /* 0x000fe200078e02ff */
[----:B------:R-:W-:Y:S02]  /*0180*/  LEA.HI R13, R6, R6, RZ, 0x1 ;  /* 0x00000006060d7211 */ /* 0x000fe400078f08ff */
[----:B------:R-:W2:Y:S01]  /*0190*/  LDC.64 R4, c[0x0][0x210] ;  /* 0x00008400ff047b82 */ /* 0x000ea20000000a00 */
[----:B------:R-:W-:Y:S01]  /*01a0*/  IMAD R0, R7, -0x6, R0 ;  /* 0xfffffffa07007824 */ /* 0x000fe200078e0200 */
[----:B------:R-:W-:Y:S01]  /*01b0*/  LEA.HI R12, R12, R12, RZ, 0x1 ;  /* 0x0000000c0c0c7211 */ /* 0x000fe200078f08ff */
[----:B------:R-:W-:Y:S02]  /*01c0*/  IMAD R10, R8, -0x6, R9 ;  /* 0xfffffffa080a7824 */ /* 0x000fe400078e0209 */
[----:B------:R-:W-:Y:S01]  /*01d0*/  IMAD R13, R13, -0x6, R8 ;  /* 0xfffffffa0d0d7824 */ /* 0x000fe200078e0208 */
[----:B------:R-:W-:Y:S01]  /*01e0*/  IADD3 R0, R0, R15, RZ ;  /* 0x0000000f00007210 */ /* 0x000fe20007ffe0ff */
[----:B------:R-:W-:Y:S01]  /*01f0*/  IMAD R12, R12, -0x6, R11 ;  /* 0xfffffffa0c0c7824 */ /* 0x000fe200078e020b */
[----:B------:R-:W3:Y:S01]  /*0200*/  LDC.64 R6, c[0x0][0x220] ;  /* 0x00008800ff067b82 */ /* 0x000ee20000000a00 */
[----:B------:R-:W-:-:S05]  /*0210*/  IADD3 R10, R10, R15, RZ ;  /* 0x0000000f0a0a7210 */ /* 0x000fca0007ffe0ff */
[C---:B------:R-:W-:Y:S02]  /*0220*/  IMAD R11, R13.reuse, 0xf, R10 ;  /* 0x0000000f0d0b7824 */ /* 0x040fe400078e020a */
[----:B------:R-:W-:Y:S01]  /*0230*/  IMAD R13, R13, 0xf, R0 ;  /* 0x0000000f0d0d7824 */ /* 0x000fe200078e0200 */
[----:B------:R-:W-:Y:S01]  /*0240*/  HFMA2.MMA R0, -RZ, RZ, 0, 0 ;  /* 0x00000000ff007435 */ /* 0x000fe200000001ff */
[C---:B------:R-:W-:Y:S02]  /*0250*/  IMAD R11, R12.reuse, 0xe1, R11 ;  /* 0x000000e10c0b7824 */ /* 0x040fe400078e020b */
[----:B------:R-:W-:Y:S01]  /*0260*/  IMAD R13, R12, 0xe1, R13 ;  /* 0x000000e10c0d7824 */ /* 0x000fe200078e020d */
[----:B------:R-:W-:Y:S01]  /*0270*/  MOV R12, RZ ;  /* 0x000000ff000c7202 */ /* 0x000fe20000000f00 */
[----:B-1----:R-:W-:-:S04]  /*0280*/  IMAD.WIDE R10, R11, 0x4, R2 ;  /* 0x000000040b0a7825 */ /* 0x002fc800078e0202 */
[----:B------:R-:W-:Y:S01]  /*0290*/  IMAD.WIDE R2, R13, 0x4, R2 ;  /* 0x000000040d027825 */ /* 0x000fe200078e0202 */
[----:B------:R-:W4:Y:S03]  /*02a0*/  @!P0 LDG.E R0, desc[UR4][R10.64] ;  /* 0x000000040a008981 */ /* 0x000f26000c1e1900 */
[----:B--2---:R-:W-:Y:S01]  /*02b0*/  IMAD.WIDE R4, R9, 0x4, R4 ;  /* 0x0000000409047825 */ /* 0x004fe200078e0204 */
[----:B------:R-:W-:Y:S01]  /*02c0*/  CS2R R8, SRZ ;  /* 0x0000000000087805 */ /* 0x000fe2000001ff00 */
[----:B---3--:R-:W4:Y:S04]  /*02d0*/  LDG.E R7, desc[UR4][R6.64] ;  /* 0x0000000406077981 */ /* 0x008f28000c1e1900 */
[----:B------:R-:W2:Y:S04]  /*02e0*/  @!P0 LDG.E R12, desc[UR4][R2.64] ;  /* 0x00000004020c8981 */ /* 0x000ea8000c1e1900 */
[----:B------:R-:W3:Y:S01]  /*02f0*/  @!P0 LDG.E.64 R8, desc[UR4][R4.64] ;  /* 0x0000000404088981 */ /* 0x000ee2000c1e1b00 */
[C---:B----4-:R-:W-:Y:S01]  /*0300*/  FADD R13, R7.reuse, R0 ;  /* 0x00000000070d7221 */ /* 0x050fe20000000000 */
[----:B--2---:R-:W-:-:S03]  /*0310*/  FADD R12, R7, R12 ;  /* 0x0000000c070c7221 */ /* 0x004fc60000000000 */
[----:B---3--:R-:W-:Y:S01]  /*0320*/  FADD R8, R13, R8 ;  /* 0x000000080d087221 */ /* 0x008fe20000000000 */
[----:B------:R-:W-:Y:S01]  /*0330*/  FADD R9, R12, R9 ;  /* 0x000000090c097221 */ /* 0x000fe20000000000 */
[----:B------:R-:W-:Y:S06]  /*0340*/  @P0 EXIT ;  /* 0x000000000000094d */ /* 0x000fec0003800000 */
[----:B------:R-:W-:Y:S01]  /*0350*/  STG.E.64 desc[UR4][R4.64], R8 ;  /* 0x0000000804007986 */ /* 0x000fe2000c101b04 */
[----:B------:R-:W-:Y:S05]  /*0360*/  EXIT ;  /* 0x000000000000794d */ /* 0x000fea0003800000 */
.L_x_0:
[----:B------:R-:W-:-:S00]  /*0370*/  BRA `(.L_x_0) ;  /* 0xfffffffc00fc7947 */ /* 0x000fc0000383ffff */
[----:B------:R-:W-:-:S00]  /*0380*/  NOP ;  /* 0x0000000000007918 */ /* 0x000fc00000000000 */
[----:B------:R-:W-:-:S00]  /*0390*/  NOP ;  /* 0x0000000000007918 */ /* 0x000fc00000000000 */
[----:B------:R-:W-:-:S00]  /*03a0*/  NOP ;  /* 0x0000000000007918 */ /* 0x000fc00000000000 */
[----:B------:R-:W-:-:S00]  /*03b0*/  NOP ;  /* 0x0000000000007918 */ /* 0x000fc00000000000 */
[----:B------:R-:W-:-:S00]  /*03c0*/  NOP ;  /* 0x0000000000007918 */ /* 0x000fc00000000000 */
[----:B------:R-:W-:-:S00]  /*03d0*/  NOP ;  /* 0x0000000000007918 */ /* 0x000fc00000000000 */
[----:B------:R-:W-:-:S00]  /*03e0*/  NOP ;  /* 0x0000000000007918 */ /* 0x000fc00000000000 */
[----:B------:R-:W-:-:S00]  /*03f0*/  NOP ;  /* 0x0000000000007918 */ /* 0x000fc00000000000 */
.L_x_1:


//--------------------- .nv.constant0.triton_poi_fused_add_13 --------------------------
	.section	.nv.constant0.triton_poi_fused_add_13,"a",@progbits
	.sectionflags	@""
	.align	4
.nv.constant0.triton_poi_fused_add_13:
	.zero		556
